	.headerflags	@"EF_CUDA_TEXMODE_UNIFIED EF_CUDA_64BIT_ADDRESS EF_CUDA_ACCELERATORS EF_CUDA_SM90 EF_CUDA_VIRTUAL_SM(EF_CUDA_SM90)"
	.elftype	@"ET_EXEC"


//--------------------- .nv.info                  --------------------------
	.section	.nv.info,"",@"SHT_CUDA_INFO"
	.align	4


	//----- nvinfo : EIATTR_REGCOUNT
	.align		4
        /*0000*/ 	.byte	0x04, 0x2f
        /*0002*/ 	.short	(.L_3 - .L_2)
	.align		4
.L_2:
        /*0004*/ 	.word	index@(triton_poi_fused__native_batch_norm_legit_no_training_relu_1)
        /*0008*/ 	.word	0x00000012


	//----- nvinfo : EIATTR_MIN_STACK_SIZE
	.align		4
.L_3:
        /*000c*/ 	.byte	0x04, 0x12
        /*000e*/ 	.short	(.L_5 - .L_4)
	.align		4
.L_4:
        /*0010*/ 	.word	index@(triton_poi_fused__native_batch_norm_legit_no_training_relu_1)
        /*0014*/ 	.word	0x00000000


	//----- nvinfo : EIATTR_FRAME_SIZE
	.align		4
.L_5:
        /*0018*/ 	.byte	0x04, 0x11
        /*001a*/ 	.short	(.L_7 - .L_6)
	.align		4
.L_6:
        /*001c*/ 	.word	index@(triton_poi_fused__native_batch_norm_legit_no_training_relu_1)
        /*0020*/ 	.word	0x00000000


	//----- nvinfo : EIATTR_MIN_STACK_SIZE
	.align		4
.L_7:
        /*0024*/ 	.byte	0x04, 0x12
        /*0026*/ 	.short	(.L_9 - .L_8)
	.align		4
.L_8:
        /*0028*/ 	.word	index@(triton_poi_fused__native_batch_norm_legit_no_training_relu_1)
        /*002c*/ 	.word	0x00000000
.L_9:


//--------------------- .nv.info.triton_poi_fused__native_batch_norm_legit_no_training_relu_1 --------------------------
	.section	.nv.info.triton_poi_fused__native_batch_norm_legit_no_training_relu_1,"",@"SHT_CUDA_INFO"
	.sectionflags	@""
	.align	4


	//----- nvinfo : EIATTR_CUDA_API_VERSION
	.align		4
        /*0000*/ 	.byte	0x04, 0x37
        /*0002*/ 	.short	(.L_11 - .L_10)
.L_10:
        /*0004*/ 	.word	0x0000007c


	//----- nvinfo : EIATTR_KPARAM_INFO
	.align		4
.L_11:
        /*0008*/ 	.byte	0x04, 0x17
        /*000a*/ 	.short	(.L_13 - .L_12)
.L_12:
        /*000c*/ 	.word	0x00000000
        /*0010*/ 	.short	0x0006
        /*0012*/ 	.short	0x0030
        /*0014*/ 	.byte	0x00, 0xf0, 0x11, 0x00


	//----- nvinfo : EIATTR_KPARAM_INFO
	.align		4
.L_13:
        /*0018*/ 	.byte	0x04, 0x17
        /*001a*/ 	.short	(.L_15 - .L_14)
.L_14:
        /*001c*/ 	.word	0x00000000
        /*0020*/ 	.short	0x0005
        /*0022*/ 	.short	0x0028
        /*0024*/ 	.byte	0x00, 0xf4, 0x21, 0x00


	//----- nvinfo : EIATTR_KPARAM_INFO
	.align		4
.L_15:
        /*0028*/ 	.byte	0x04, 0x17
        /*002a*/ 	.short	(.L_17 - .L_16)
.L_16:
        /*002c*/ 	.word	0x00000000
        /*0030*/ 	.short	0x0004
        /*0032*/ 	.short	0x0020
        /*0034*/ 	.byte	0x00, 0xf4, 0x21, 0x00


	//----- nvinfo : EIATTR_KPARAM_INFO
	.align		4
.L_17:
        /*0038*/ 	.byte	0x04, 0x17
        /*003a*/ 	.short	(.L_19 - .L_18)
.L_18:
        /*003c*/ 	.word	0x00000000
        /*0040*/ 	.short	0x0003
        /*0042*/ 	.short	0x0018
        /*0044*/ 	.byte	0x00, 0xf4, 0x21, 0x00


	//----- nvinfo : EIATTR_KPARAM_INFO
	.align		4
.L_19:
        /*0048*/ 	.byte	0x04, 0x17
        /*004a*/ 	.short	(.L_21 - .L_20)
.L_20:
        /*004c*/ 	.word	0x00000000
        /*0050*/ 	.short	0x0002
        /*0052*/ 	.short	0x0010
        /*0054*/ 	.byte	0x00, 0xf4, 0x21, 0x00


	//----- nvinfo : EIATTR_KPARAM_INFO
	.align		4
.L_21:
        /*0058*/ 	.byte	0x04, 0x17
        /*005a*/ 	.short	(.L_23 - .L_22)
.L_22:
        /*005c*/ 	.word	0x00000000
        /*0060*/ 	.short	0x0001
        /*0062*/ 	.short	0x0008
        /*0064*/ 	.byte	0x00, 0xf4, 0x21, 0x00


	//----- nvinfo : EIATTR_KPARAM_INFO
	.align		4
.L_23:
        /*0068*/ 	.byte	0x04, 0x17
        /*006a*/ 	.short	(.L_25 - .L_24)
.L_24:
        /*006c*/ 	.word	0x00000000
        /*0070*/ 	.short	0x0000
        /*0072*/ 	.short	0x0000
        /*0074*/ 	.byte	0x00, 0xf4, 0x21, 0x00


	//----- nvinfo : EIATTR_SPARSE_MMA_MASK
	.align		4
.L_25:
        /*0078*/ 	.byte	0x03, 0x50
        /*007a*/ 	.short	0x0000


	//----- nvinfo : EIATTR_MAXREG_COUNT
	.align		4
        /*007c*/ 	.byte	0x03, 0x1b
        /*007e*/ 	.short	0x00ff


	//----- nvinfo : EIATTR_EXIT_INSTR_OFFSETS
	.align		4
        /*0080*/ 	.byte	0x04, 0x1c
        /*0082*/ 	.short	(.L_27 - .L_26)


	//   ....[0]....
.L_26:
        /*0084*/ 	.word	0x000002b0


	//   ....[1]....
        /*0088*/ 	.word	0x000002d0


	//----- nvinfo : EIATTR_REQNTID
	.align		4
.L_27:
        /*008c*/ 	.byte	0x04, 0x10
        /*008e*/ 	.short	(.L_29 - .L_28)
.L_28:
        /*0090*/ 	.word	0x00000020
        /*0094*/ 	.word	0x00000001
        /*0098*/ 	.word	0x00000001


	//----- nvinfo : EIATTR_CBANK_PARAM_SIZE
	.align		4
.L_29:
        /*009c*/ 	.byte	0x03, 0x19
        /*009e*/ 	.short	0x0034


	//----- nvinfo : EIATTR_PARAM_CBANK
	.align		4
        /*00a0*/ 	.byte	0x04, 0x0a
        /*00a2*/ 	.short	(.L_31 - .L_30)
	.align		4
.L_30:
        /*00a4*/ 	.word	index@(.nv.constant0.triton_poi_fused__native_batch_norm_legit_no_training_relu_1)
        /*00a8*/ 	.short	0x0210
        /*00aa*/ 	.short	0x0034


	//----- nvinfo : EIATTR_SW_WAR
	.align		4
.L_31:
        /*00ac*/ 	.byte	0x04, 0x36
        /*00ae*/ 	.short	(.L_33 - .L_32)
.L_32:
        /*00b0*/ 	.word	0x00000008
.L_33:


//--------------------- .nv.callgraph             --------------------------
	.section	.nv.callgraph,"",@"SHT_CUDA_CALLGRAPH"
	.align	4
	.sectionentsize	8
	.align		4
        /*0000*/ 	.word	0x00000000
	.align		4
        /*0004*/ 	.word	0xffffffff
	.align		4
        /*0008*/ 	.word	0x00000000
	.align		4
        /*000c*/ 	.word	0xfffffffe
	.align		4
        /*0010*/ 	.word	0x00000000
	.align		4
        /*0014*/ 	.word	0xfffffffd
	.align		4
        /*0018*/ 	.word	0x00000000
	.align		4
        /*001c*/ 	.word	0xfffffffc


//--------------------- .nv.constant4             --------------------------
	.section	.nv.constant4,"a",@progbits
	.align	8
	.align		8
.nv.constant4:
        /*0000*/ 	.dword	_$_str
	.align		8
        /*0008*/ 	.dword	_$_str_$_2


//--------------------- .text.triton_poi_fused__native_batch_norm_legit_no_training_relu_1 --------------------------
	.section	.text.triton_poi_fused__native_batch_norm_legit_no_training_relu_1,"ax",@progbits
	.align	128
        .global         triton_poi_fused__native_batch_norm_legit_no_training_relu_1
        .type           triton_poi_fused__native_batch_norm_legit_no_training_relu_1,@function
        .size           triton_poi_fused__native_batch_norm_legit_no_training_relu_1,(.L_x_1 - triton_poi_fused__native_batch_norm_legit_no_training_relu_1)
        .other          triton_poi_fused__native_batch_norm_legit_no_training_relu_1,@"STO_CUDA_ENTRY STV_DEFAULT"
triton_poi_fused__native_batch_norm_legit_no_training_relu_1:
.text.triton_poi_fused__native_batch_norm_legit_no_training_relu_1:
[----:B------:R-:W0:Y:S08]  /*0000*/  LDC R1, c[0x0][0x28] ;  /* 0x00000a00ff017b82 */ /* 0x000e300000000800 */
[----:B------:R-:W1:Y:S01]  /*0010*/  LDC.64 R2, c[0x0][0x220] ;  /* 0x00008800ff027b82 */ /* 0x000e620000000a00 */
[----:B------:R-:W-:Y:S01]  /*0020*/  ULDC.64 UR4, c[0x0][0x208] ;  /* 0x0000820000047ab9 */ /* 0x000fe20000000a00 */
[----:B------:R-:W2:Y:S01]  /*0030*/  S2R R0, SR_TID.X ;  /* 0x0000000000007919 */ /* 0x000ea20000002100 */
[----:B------:R-:W3:Y:S05]  /*0040*/  S2R R13, SR_CTAID.X ;  /* 0x00000000000d7919 */ /* 0x000eea0000002500 */
[----:B------:R-:W4:Y:S01]  /*0050*/  LDC.64 R10, c[0x0][0x210] ;  /* 0x00008400ff0a7b82 */ /* 0x000f220000000a00 */
[----:B-1----:R4:W5:Y:S07]  /*0060*/  LDG.E R12, desc[UR4][R2.64] ;  /* 0x00000004020c7981 */ /* 0x00296e000c1e1900 */
[----:B------:R-:W1:Y:S01]  /*0070*/  LDC.64 R4, c[0x0][0x218] ;  /* 0x00008600ff047b82 */ /* 0x000e620000000a00 */
[----:B------:R-:W-:-:S07]  /*0080*/  CS2R R14, SRZ ;  /* 0x00000000000e7805 */ /* 0x000fce000001ff00 */
[----:B------:R-:W1:Y:S01]  /*0090*/  LDC.64 R6, c[0x0][0x228] ;  /* 0x00008a00ff067b82 */ /* 0x000e620000000a00 */
[----:B--2---:R-:W-:-:S04]  /*00a0*/  SHF.L.U32 R0, R0, 0x1, RZ ;  /* 0x0000000100007819 */ /* 0x004fc800000006ff */
[----:B------:R-:W-:-:S03]  /*00b0*/  LOP3.LUT R0, R0, 0x3e, RZ, 0xc0, !PT ;  /* 0x0000003e00007812 */ /* 0x000fc600078ec0ff */
[----:B------:R-:W2:Y:S01]  /*00c0*/  LDC.64 R8, c[0x0][0x230] ;  /* 0x00008c00ff087b82 */ /* 0x000ea20000000a00 */
[----:B---3--:R-:W-:-:S04]  /*00d0*/  LEA R13, R13, R0, 0x6 ;  /* 0x000000000d0d7211 */ /* 0x008fc800078e30ff */
[C---:B------:R-:W-:Y:S01]  /*00e0*/  ISETP.GE.AND P0, PT, R13.reuse, 0x40, PT ;  /* 0x000000400d00780c */ /* 0x040fe20003f06270 */
[C---:B----4-:R-:W-:Y:S01]  /*00f0*/  IMAD.WIDE R2, R13.reuse, 0x4, R10 ;  /* 0x000000040d027825 */ /* 0x050fe200078e020a */
[----:B-1----:R1:W3:Y:S04]  /*0100*/  LDG.E R4, desc[UR4][R4.64] ;  /* 0x0000000404047981 */ /* 0x0022e8000c1e1900 */
[----:B0-----:R-:W4:Y:S07]  /*0110*/  LDG.E R6, desc[UR4][R6.64] ;  /* 0x0000000406067981 */ /* 0x001f2e000c1e1900 */
[----:B------:R0:W3:Y:S04]  /*0120*/  @!P0 LDG.E.64 R14, desc[UR4][R2.64] ;  /* 0x00000004020e8981 */ /* 0x0000e8000c1e1b00 */
[----:B--2---:R-:W4:Y:S01]  /*0130*/  LDG.E R9, desc[UR4][R8.64] ;  /* 0x0000000408097981 */ /* 0x004f22000c1e1900 */
[----:B-1----:R-:W-:Y:S01]  /*0140*/  HFMA2.MMA R5, -RZ, RZ, 1.625, 0 ;  /* 0x3e800000ff057435 */ /* 0x002fe200000001ff */
[----:B0-----:R-:W0:Y:S02]  /*0150*/  LDC.64 R2, c[0x0][0x238] ;  /* 0x00008e00ff027b82 */ /* 0x001e240000000a00 */
[----:B0-----:R-:W-:-:S04]  /*0160*/  IMAD.WIDE R2, R13, 0x4, R2 ;  /* 0x000000040d027825 */ /* 0x001fc800078e0202 */
[----:B-----5:R-:W-:-:S04]  /*0170*/  FADD R12, R12, 9.9999997473787516356e-06 ;  /* 0x3727c5ac0c0c7421 */ /* 0x020fc80000000000 */
[----:B------:R-:W0:Y:S02]  /*0180*/  MUFU.SQRT R0, R12 ;  /* 0x0000000c00007308 */ /* 0x000e240000002000 */
[C---:B0-----:R-:W-:Y:S02]  /*0190*/  FSETP.GT.AND P1, PT, R0.reuse, 8.50705917302346158658e+37, PT ;  /* 0x7e8000000000780b */ /* 0x041fe40003f24000 */
[----:B------:R-:W-:-:S11]  /*01a0*/  FSETP.GEU.AND P2, PT, R0, 1.175494350822287508e-38, PT ;  /* 0x008000000000780b */ /* 0x000fd60003f4e000 */
[----:B------:R-:W-:-:S04]  /*01b0*/  @P1 FMUL R0, R0, 0.25 ;  /* 0x3e80000000001820 */ /* 0x000fc80000400000 */
[----:B------:R-:W-:-:S06]  /*01c0*/  @!P2 FMUL R0, R0, 16777216 ;  /* 0x4b8000000000a820 */ /* 0x000fcc0000400000 */
[----:B------:R-:W0:Y:S01]  /*01d0*/  MUFU.RCP R0, R0 ;  /* 0x0000000000007308 */ /* 0x000e220000001000 */
[----:B------:R-:W-:Y:S01]  /*01e0*/  FSEL R5, R5, 1, P1 ;  /* 0x3f80000005057808 */ /* 0x000fe20000800000 */
[----:B---3--:R-:W-:-:S04]  /*01f0*/  FADD R14, -R4, R14 ;  /* 0x0000000e040e7221 */ /* 0x008fc80000000100 */
[----:B------:R-:W-:Y:S01]  /*0200*/  @!P2 FMUL R5, R5, 16777216 ;  /* 0x4b8000000505a820 */ /* 0x000fe20000400000 */
[----:B------:R-:W-:-:S03]  /*0210*/  FADD R15, -R4, R15 ;  /* 0x0000000f040f7221 */ /* 0x000fc60000000100 */
[----:B0-----:R-:W-:-:S04]  /*0220*/  FMUL R5, R0, R5 ;  /* 0x0000000500057220 */ /* 0x001fc80000400000 */
[-C--:B------:R-:W-:Y:S01]  /*0230*/  FMUL R14, R14, R5.reuse ;  /* 0x000000050e0e7220 */ /* 0x080fe20000400000 */
[----:B------:R-:W-:-:S03]  /*0240*/  FMUL R4, R15, R5 ;  /* 0x000000050f047220 */ /* 0x000fc60000400000 */
[C-C-:B----4-:R-:W-:Y:S01]  /*0250*/  FFMA R14, R6.reuse, R14, R9.reuse ;  /* 0x0000000e060e7223 */ /* 0x150fe20000000009 */
[----:B------:R-:W-:-:S04]  /*0260*/  FFMA R4, R6, R4, R9 ;  /* 0x0000000406047223 */ /* 0x000fc80000000009 */
[----:B------:R-:W-:Y:S02]  /*0270*/  FSETP.GEU.AND P1, PT, R14, RZ, PT ;  /* 0x000000ff0e00720b */ /* 0x000fe40003f2e000 */
[----:B------:R-:W-:Y:S02]  /*0280*/  FSETP.GEU.AND P2, PT, R4, RZ, PT ;  /* 0x000000ff0400720b */ /* 0x000fe40003f4e000 */
[----:B------:R-:W-:Y:S02]  /*0290*/  FSEL R14, R14, RZ, P1 ;  /* 0x000000ff0e0e7208 */ /* 0x000fe40000800000 */
[----:B------:R-:W-:Y:S01]  /*02a0*/  FSEL R15, R4, RZ, P2 ;  /* 0x000000ff040f7208 */ /* 0x000fe20001000000 */
[----:B------:R-:W-:Y:S08]  /*02b0*/  @P0 EXIT ;  /* 0x000000000000094d */ /* 0x000ff00003800000 */
[----:B------:R-:W-:Y:S01]  /*02c0*/  STG.E.64 desc[UR4][R2.64], R14 ;  /* 0x0000000e02007986 */ /* 0x000fe2000c101b04 */
[----:B------:R-:W-:Y:S05]  /*02d0*/  EXIT ;  /* 0x000000000000794d */ /* 0x000fea0003800000 */
.L_x_0:
[----:B------:R-:W-:-:S00]  /*02e0*/  BRA `(.L_x_0) ;  /* 0xfffffffc00fc7947 */ /* 0x000fc0000383ffff */
[----:B------:R-:W-:-:S00]  /*02f0*/  NOP ;  /* 0x0000000000007918 */ /* 0x000fc00000000000 */
        /* <DEDUP_REMOVED lines=8> */
.L_x_1:


//--------------------- .nv.global.init           --------------------------
	.section	.nv.global.init,"aw",@progbits
.nv.global.init:
	.type		_$_str,@object
	.size		_$_str,(_$_str_$_2 - _$_str)
_$_str:
        /*0000*/ 	.byte	0x5f, 0x5f, 0x43, 0x55, 0x44, 0x41, 0x5f, 0x46, 0x54, 0x5a, 0x00
	.type		_$_str_$_2,@object
	.size		_$_str_$_2,(.L_1 - _$_str_$_2)
_$_str_$_2:
        /*000b*/ 	.byte	0x5f, 0x5f, 0x43, 0x55, 0x44, 0x41, 0x5f, 0x50, 0x52, 0x45, 0x43, 0x5f, 0x53, 0x51, 0x52, 0x54
        /*001b*/ 	.byte	0x00
.L_1:


//--------------------- .nv.constant0.triton_poi_fused__native_batch_norm_legit_no_training_relu_1 --------------------------
	.section	.nv.constant0.triton_poi_fused__native_batch_norm_legit_no_training_relu_1,"a",@progbits
	.sectionflags	@""
	.align	4
.nv.constant0.triton_poi_fused__native_batch_norm_legit_no_training_relu_1:
	.zero		580
